	.headerflags	@"EF_CUDA_TEXMODE_UNIFIED EF_CUDA_64BIT_ADDRESS EF_CUDA_ACCELERATORS EF_CUDA_SM90 EF_CUDA_VIRTUAL_SM(EF_CUDA_SM90)"
	.elftype	@"ET_EXEC"


//--------------------- .nv.info                  --------------------------
	.section	.nv.info,"",@"SHT_CUDA_INFO"
	.align	4


	//----- nvinfo : EIATTR_REGCOUNT
	.align		4
        /*0000*/ 	.byte	0x04, 0x2f
        /*0002*/ 	.short	(.L_3 - .L_2)
	.align		4
.L_2:
        /*0004*/ 	.word	index@(triton_poi_fused__native_batch_norm_legit_no_training_relu_threshold_backward_20)
        /*0008*/ 	.word	0x00000021


	//----- nvinfo : EIATTR_MIN_STACK_SIZE
	.align		4
.L_3:
        /*000c*/ 	.byte	0x04, 0x12
        /*000e*/ 	.short	(.L_5 - .L_4)
	.align		4
.L_4:
        /*0010*/ 	.word	index@(triton_poi_fused__native_batch_norm_legit_no_training_relu_threshold_backward_20)
        /*0014*/ 	.word	0x00000000


	//----- nvinfo : EIATTR_FRAME_SIZE
	.align		4
.L_5:
        /*0018*/ 	.byte	0x04, 0x11
        /*001a*/ 	.short	(.L_7 - .L_6)
	.align		4
.L_6:
        /*001c*/ 	.word	index@(triton_poi_fused__native_batch_norm_legit_no_training_relu_threshold_backward_20)
        /*0020*/ 	.word	0x00000000


	//----- nvinfo : EIATTR_MIN_STACK_SIZE
	.align		4
.L_7:
        /*0024*/ 	.byte	0x04, 0x12
        /*0026*/ 	.short	(.L_9 - .L_8)
	.align		4
.L_8:
        /*0028*/ 	.word	index@(triton_poi_fused__native_batch_norm_legit_no_training_relu_threshold_backward_20)
        /*002c*/ 	.word	0x00000000
.L_9:


//--------------------- .nv.info.triton_poi_fused__native_batch_norm_legit_no_training_relu_threshold_backward_20 --------------------------
	.section	.nv.info.triton_poi_fused__native_batch_norm_legit_no_training_relu_threshold_backward_20,"",@"SHT_CUDA_INFO"
	.sectionflags	@""
	.align	4


	//----- nvinfo : EIATTR_CUDA_API_VERSION
	.align		4
        /*0000*/ 	.byte	0x04, 0x37
        /*0002*/ 	.short	(.L_11 - .L_10)
.L_10:
        /*0004*/ 	.word	0x0000007c


	//----- nvinfo : EIATTR_KPARAM_INFO
	.align		4
.L_11:
        /*0008*/ 	.byte	0x04, 0x17
        /*000a*/ 	.short	(.L_13 - .L_12)
.L_12:
        /*000c*/ 	.word	0x00000000
        /*0010*/ 	.short	0x0008
        /*0012*/ 	.short	0x003c
        /*0014*/ 	.byte	0x00, 0xf0, 0x11, 0x00


	//----- nvinfo : EIATTR_KPARAM_INFO
	.align		4
.L_13:
        /*0018*/ 	.byte	0x04, 0x17
        /*001a*/ 	.short	(.L_15 - .L_14)
.L_14:
        /*001c*/ 	.word	0x00000000
        /*0020*/ 	.short	0x0007
        /*0022*/ 	.short	0x0038
        /*0024*/ 	.byte	0x00, 0xf0, 0x11, 0x00


	//----- nvinfo : EIATTR_KPARAM_INFO
	.align		4
.L_15:
        /*0028*/ 	.byte	0x04, 0x17
        /*002a*/ 	.short	(.L_17 - .L_16)
.L_16:
        /*002c*/ 	.word	0x00000000
        /*0030*/ 	.short	0x0006
        /*0032*/ 	.short	0x0030
        /*0034*/ 	.byte	0x00, 0xf4, 0x21, 0x00


	//----- nvinfo : EIATTR_KPARAM_INFO
	.align		4
.L_17:
        /*0038*/ 	.byte	0x04, 0x17
        /*003a*/ 	.short	(.L_19 - .L_18)
.L_18:
        /*003c*/ 	.word	0x00000000
        /*0040*/ 	.short	0x0005
        /*0042*/ 	.short	0x0028
        /*0044*/ 	.byte	0x00, 0xf4, 0x21, 0x00


	//----- nvinfo : EIATTR_KPARAM_INFO
	.align		4
.L_19:
        /*0048*/ 	.byte	0x04, 0x17
        /*004a*/ 	.short	(.L_21 - .L_20)
.L_20:
        /*004c*/ 	.word	0x00000000
        /*0050*/ 	.short	0x0004
        /*0052*/ 	.short	0x0020
        /*0054*/ 	.byte	0x00, 0xf4, 0x21, 0x00


	//----- nvinfo : EIATTR_KPARAM_INFO
	.align		4
.L_21:
        /*0058*/ 	.byte	0x04, 0x17
        /*005a*/ 	.short	(.L_23 - .L_22)
.L_22:
        /*005c*/ 	.word	0x00000000
        /*0060*/ 	.short	0x0003
        /*0062*/ 	.short	0x0018
        /*0064*/ 	.byte	0x00, 0xf4, 0x21, 0x00


	//----- nvinfo : EIATTR_KPARAM_INFO
	.align		4
.L_23:
        /*0068*/ 	.byte	0x04, 0x17
        /*006a*/ 	.short	(.L_25 - .L_24)
.L_24:
        /*006c*/ 	.word	0x00000000
        /*0070*/ 	.short	0x0002
        /*0072*/ 	.short	0x0010
        /*0074*/ 	.byte	0x00, 0xf4, 0x21, 0x00


	//----- nvinfo : EIATTR_KPARAM_INFO
	.align		4
.L_25:
        /*0078*/ 	.byte	0x04, 0x17
        /*007a*/ 	.short	(.L_27 - .L_26)
.L_26:
        /*007c*/ 	.word	0x00000000
        /*0080*/ 	.short	0x0001
        /*0082*/ 	.short	0x0008
        /*0084*/ 	.byte	0x00, 0xf4, 0x21, 0x00


	//----- nvinfo : EIATTR_KPARAM_INFO
	.align		4
.L_27:
        /*0088*/ 	.byte	0x04, 0x17
        /*008a*/ 	.short	(.L_29 - .L_28)
.L_28:
        /*008c*/ 	.word	0x00000000
        /*0090*/ 	.short	0x0000
        /*0092*/ 	.short	0x0000
        /*0094*/ 	.byte	0x00, 0xf4, 0x21, 0x00


	//----- nvinfo : EIATTR_SPARSE_MMA_MASK
	.align		4
.L_29:
        /*0098*/ 	.byte	0x03, 0x50
        /*009a*/ 	.short	0x0000


	//----- nvinfo : EIATTR_MAXREG_COUNT
	.align		4
        /*009c*/ 	.byte	0x03, 0x1b
        /*009e*/ 	.short	0x00ff


	//----- nvinfo : EIATTR_EXIT_INSTR_OFFSETS
	.align		4
        /*00a0*/ 	.byte	0x04, 0x1c
        /*00a2*/ 	.short	(.L_31 - .L_30)


	//   ....[0]....
.L_30:
        /*00a4*/ 	.word	0x00000f40


	//   ....[1]....
        /*00a8*/ 	.word	0x00000f60


	//----- nvinfo : EIATTR_REQNTID
	.align		4
.L_31:
        /*00ac*/ 	.byte	0x04, 0x10
        /*00ae*/ 	.short	(.L_33 - .L_32)
.L_32:
        /*00b0*/ 	.word	0x00000080
        /*00b4*/ 	.word	0x00000001
        /*00b8*/ 	.word	0x00000001


	//----- nvinfo : EIATTR_CBANK_PARAM_SIZE
	.align		4
.L_33:
        /*00bc*/ 	.byte	0x03, 0x19
        /*00be*/ 	.short	0x0040


	//----- nvinfo : EIATTR_PARAM_CBANK
	.align		4
        /*00c0*/ 	.byte	0x04, 0x0a
        /*00c2*/ 	.short	(.L_35 - .L_34)
	.align		4
.L_34:
        /*00c4*/ 	.word	index@(.nv.constant0.triton_poi_fused__native_batch_norm_legit_no_training_relu_threshold_backward_20)
        /*00c8*/ 	.short	0x0210
        /*00ca*/ 	.short	0x0040


	//----- nvinfo : EIATTR_SW_WAR
	.align		4
.L_35:
        /*00cc*/ 	.byte	0x04, 0x36
        /*00ce*/ 	.short	(.L_37 - .L_36)
.L_36:
        /*00d0*/ 	.word	0x00000008
.L_37:


//--------------------- .nv.callgraph             --------------------------
	.section	.nv.callgraph,"",@"SHT_CUDA_CALLGRAPH"
	.align	4
	.sectionentsize	8
	.align		4
        /*0000*/ 	.word	0x00000000
	.align		4
        /*0004*/ 	.word	0xffffffff
	.align		4
        /*0008*/ 	.word	0x00000000
	.align		4
        /*000c*/ 	.word	0xfffffffe
	.align		4
        /*0010*/ 	.word	0x00000000
	.align		4
        /*0014*/ 	.word	0xfffffffd
	.align		4
        /*0018*/ 	.word	0x00000000
	.align		4
        /*001c*/ 	.word	0xfffffffc


//--------------------- .nv.constant4             --------------------------
	.section	.nv.constant4,"a",@progbits
	.align	8
	.align		8
.nv.constant4:
        /*0000*/ 	.dword	_$_str
	.align		8
        /*0008*/ 	.dword	_$_str_$_2


//--------------------- .text.triton_poi_fused__native_batch_norm_legit_no_training_relu_threshold_backward_20 --------------------------
	.section	.text.triton_poi_fused__native_batch_norm_legit_no_training_relu_threshold_backward_20,"ax",@progbits
	.sectionflags	@"SHF_BARRIERS=1"
	.align	128
        .global         triton_poi_fused__native_batch_norm_legit_no_training_relu_threshold_backward_20
        .type           triton_poi_fused__native_batch_norm_legit_no_training_relu_threshold_backward_20,@function
        .size           triton_poi_fused__native_batch_norm_legit_no_training_relu_threshold_backward_20,(.L_x_1 - triton_poi_fused__native_batch_norm_legit_no_training_relu_threshold_backward_20)
        .other          triton_poi_fused__native_batch_norm_legit_no_training_relu_threshold_backward_20,@"STO_CUDA_ENTRY STV_DEFAULT"
triton_poi_fused__native_batch_norm_legit_no_training_relu_threshold_backward_20:
.text.triton_poi_fused__native_batch_norm_legit_no_training_relu_threshold_backward_20:
[----:B------:R-:W0:Y:S01]  /*0000*/  LDC R1, c[0x0][0x28] ;  /* 0x00000a00ff017b82 */ /* 0x000e220000000800 */
[----:B------:R-:W1:Y:S07]  /*0010*/  S2R R25, SR_CTAID.Y ;  /* 0x0000000000197919 */ /* 0x000e6e0000002600 */
[----:B------:R-:W2:Y:S01]  /*0020*/  LDC.64 R16, c[0x0][0x218] ;  /* 0x00008600ff107b82 */ /* 0x000ea20000000a00 */
[----:B------:R-:W-:Y:S01]  /*0030*/  CS2R R6, SRZ ;  /* 0x0000000000067805 */ /* 0x000fe2000001ff00 */
[----:B------:R-:W-:Y:S01]  /*0040*/  ULDC.64 UR6, c[0x0][0x208] ;  /* 0x0000820000067ab9 */ /* 0x000fe20000000a00 */
[----:B------:R-:W3:Y:S01]  /*0050*/  S2R R3, SR_CTAID.X ;  /* 0x0000000000037919 */ /* 0x000ee20000002500 */
[----:B------:R-:W4:Y:S04]  /*0060*/  S2R R2, SR_TID.X ;  /* 0x0000000000027919 */ /* 0x000f280000002100 */
[----:B------:R-:W5:Y:S08]  /*0070*/  LDC.64 R18, c[0x0][0x210] ;  /* 0x00008400ff127b82 */ /* 0x000f700000000a00 */
[----:B------:R-:W5:Y:S01]  /*0080*/  LDC.64 R28, c[0x0][0x220] ;  /* 0x00008800ff1c7b82 */ /* 0x000f620000000a00 */
[----:B-1----:R-:W-:Y:S01]  /*0090*/  SHF.R.S32.HI R12, RZ, 0x1c, R25 ;  /* 0x0000001cff0c7819 */ /* 0x002fe20000011419 */
[----:B------:R-:W-:-:S03]  /*00a0*/  IMAD.SHL.U32 R25, R25, 0x8, RZ ;  /* 0x0000000819197824 */ /* 0x000fc600078e00ff */
[----:B------:R-:W-:Y:S01]  /*00b0*/  SGXT R12, R12, 0x1 ;  /* 0x000000010c0c781a */ /* 0x000fe20000000200 */
[----:B---3--:R-:W-:Y:S02]  /*00c0*/  IMAD.SHL.U32 R3, R3, 0x80, RZ ;  /* 0x0000008003037824 */ /* 0x008fe400078e00ff */
[----:B------:R-:W-:Y:S01]  /*00d0*/  VIADD R24, R25, 0x4 ;  /* 0x0000000419187836 */ /* 0x000fe20000000000 */
[----:B------:R-:W-:Y:S02]  /*00e0*/  LEA.HI R4, R12, R25, RZ, 0x9 ;  /* 0x000000190c047211 */ /* 0x000fe400078f48ff */
[----:B----4-:R-:W-:-:S03]  /*00f0*/  LOP3.LUT R0, R3, 0x7f, R2, 0xf8, !PT ;  /* 0x0000007f03007812 */ /* 0x010fc600078ef802 */
[C---:B------:R-:W-:Y:S01]  /*0100*/  IMAD.SHL.U32 R5, R4.reuse, 0x80, RZ ;  /* 0x0000008004057824 */ /* 0x040fe200078e00ff */
[----:B------:R-:W-:Y:S02]  /*0110*/  LOP3.LUT R4, R4, 0xfffffe00, RZ, 0xc0, !PT ;  /* 0xfffffe0004047812 */ /* 0x000fe400078ec0ff */
[----:B------:R-:W-:Y:S02]  /*0120*/  ISETP.GE.AND P0, PT, R0, 0x80, PT ;  /* 0x000000800000780c */ /* 0x000fe40003f06270 */
[----:B------:R-:W-:Y:S01]  /*0130*/  LOP3.LUT R5, R5, 0xffff0000, RZ, 0xc0, !PT ;  /* 0xffff000005057812 */ /* 0x000fe200078ec0ff */
[----:B------:R-:W-:-:S04]  /*0140*/  IMAD.IADD R27, R25, 0x1, -R4 ;  /* 0x00000001191b7824 */ /* 0x000fc800078e0a04 */
[----:B------:R-:W-:Y:S01]  /*0150*/  IMAD R14, R0, 0x200, R5 ;  /* 0x00000200000e7824 */ /* 0x000fe200078e0205 */
[----:B------:R-:W-:Y:S01]  /*0160*/  CS2R R4, SRZ ;  /* 0x0000000000047805 */ /* 0x000fe2000001ff00 */
[----:B--2---:R-:W-:-:S04]  /*0170*/  IMAD.WIDE R8, R27, 0x4, R16 ;  /* 0x000000041b087825 */ /* 0x004fc800078e0210 */
[----:B------:R-:W-:Y:S02]  /*0180*/  IMAD.IADD R0, R27, 0x1, R14 ;  /* 0x000000011b007824 */ /* 0x000fe400078e020e */
[----:B------:R-:W2:Y:S02]  /*0190*/  LDG.E.EL.128 R8, desc[UR6][R8.64] ;  /* 0x0000000608087981 */ /* 0x000ea4000c2e1d00 */
[----:B-----5:R-:W-:-:S05]  /*01a0*/  IMAD.WIDE R20, R0, 0x4, R18 ;  /* 0x0000000400147825 */ /* 0x020fca00078e0212 */
[----:B------:R1:W2:Y:S01]  /*01b0*/  @!P0 LDG.E.EL.128 R4, desc[UR6][R20.64] ;  /* 0x0000000614048981 */ /* 0x0002a2000c2e1d00 */
[----:B------:R-:W-:-:S04]  /*01c0*/  LEA.HI R12, R12, R24, RZ, 0x9 ;  /* 0x000000180c0c7211 */ /* 0x000fc800078f48ff */
[----:B------:R-:W-:-:S05]  /*01d0*/  LOP3.LUT R13, R12, 0xfffffe00, RZ, 0xc0, !PT ;  /* 0xfffffe000c0d7812 */ /* 0x000fca00078ec0ff */
[----:B------:R-:W-:-:S05]  /*01e0*/  IMAD.IADD R26, R24, 0x1, -R13 ;  /* 0x00000001181a7824 */ /* 0x000fca00078e0a0d */
[----:B------:R-:W-:Y:S02]  /*01f0*/  IADD3 R13, R26, R14, RZ ;  /* 0x0000000e1a0d7210 */ /* 0x000fe40007ffe0ff */
[----:B------:R-:W-:Y:S01]  /*0200*/  CS2R R14, SRZ ;  /* 0x00000000000e7805 */ /* 0x000fe2000001ff00 */
[----:B------:R-:W-:-:S04]  /*0210*/  IMAD.WIDE R16, R26, 0x4, R16 ;  /* 0x000000041a107825 */ /* 0x000fc800078e0210 */
[----:B------:R-:W-:Y:S01]  /*0220*/  IMAD.WIDE R18, R13, 0x4, R18 ;  /* 0x000000040d127825 */ /* 0x000fe200078e0212 */
[----:B------:R-:W-:-:S03]  /*0230*/  CS2R R12, SRZ ;  /* 0x00000000000c7805 */ /* 0x000fc6000001ff00 */
[----:B01----:R-:W-:-:S03]  /*0240*/  IMAD.WIDE R20, R27, 0x4, R28 ;  /* 0x000000041b147825 */ /* 0x003fc600078e021c */
[----:B------:R-:W3:Y:S04]  /*0250*/  @!P0 LDG.E.EL.128 R12, desc[UR6][R18.64] ;  /* 0x00000006120c8981 */ /* 0x000ee8000c2e1d00 */
[----:B------:R-:W4:Y:S04]  /*0260*/  LDG.E.EL.128 R20, desc[UR6][R20.64] ;  /* 0x0000000614147981 */ /* 0x000f28000c2e1d00 */
[----:B------:R-:W3:Y:S01]  /*0270*/  LDG.E.EL.128 R16, desc[UR6][R16.64] ;  /* 0x0000000610107981 */ /* 0x000ee2000c2e1d00 */
[----:B--2---:R-:W-:Y:S01]  /*0280*/  FADD R11, -R11, R7 ;  /* 0x000000070b0b7221 */ /* 0x004fe20000000100 */
[----:B------:R-:W-:Y:S01]  /*0290*/  FADD R10, -R10, R6 ;  /* 0x000000060a0a7221 */ /* 0x000fe20000000100 */
[----:B------:R-:W-:-:S04]  /*02a0*/  IMAD.WIDE R6, R26, 0x4, R28 ;  /* 0x000000041a067825 */ /* 0x000fc800078e021c */
[----:B------:R-:W-:Y:S01]  /*02b0*/  FADD R9, -R9, R5 ;  /* 0x0000000509097221 */ /* 0x000fe20000000100 */
[----:B------:R-:W-:Y:S02]  /*02c0*/  FADD R8, -R8, R4 ;  /* 0x0000000408087221 */ /* 0x000fe40000000100 */
[----:B------:R-:W2:Y:S01]  /*02d0*/  LDG.E.EL.128 R4, desc[UR6][R6.64] ;  /* 0x0000000606047981 */ /* 0x000ea2000c2e1d00 */
[----:B---3--:R-:W-:Y:S01]  /*02e0*/  FADD R15, -R19, R15 ;  /* 0x0000000f130f7221 */ /* 0x008fe20000000100 */
[----:B----4-:R-:W-:Y:S01]  /*02f0*/  FADD R19, R20, 9.9999997473787516356e-06 ;  /* 0x3727c5ac14137421 */ /* 0x010fe20000000000 */
[----:B------:R-:W-:-:S05]  /*0300*/  FADD R28, R21, 9.9999997473787516356e-06 ;  /* 0x3727c5ac151c7421 */ /* 0x000fca0000000000 */
[----:B------:R-:W0:Y:S01]  /*0310*/  MUFU.SQRT R19, R19 ;  /* 0x0000001300137308 */ /* 0x000e220000002000 */
[----:B------:R-:W-:-:S07]  /*0320*/  FADD R22, R22, 9.9999997473787516356e-06 ;  /* 0x3727c5ac16167421 */ /* 0x000fce0000000000 */
[----:B------:R-:W1:Y:S08]  /*0330*/  MUFU.SQRT R21, R28 ;  /* 0x0000001c00157308 */ /* 0x000e700000002000 */
[----:B------:R-:W3:Y:S01]  /*0340*/  MUFU.SQRT R22, R22 ;  /* 0x0000001600167308 */ /* 0x000ee20000002000 */
[----:B0-----:R-:W-:Y:S01]  /*0350*/  FSETP.GT.AND P2, PT, R19, 8.50705917302346158658e+37, PT ;  /* 0x7e8000001300780b */ /* 0x001fe20003f44000 */
[----:B------:R-:W-:Y:S01]  /*0360*/  FADD R23, R23, 9.9999997473787516356e-06 ;  /* 0x3727c5ac17177421 */ /* 0x000fe20000000000 */
[----:B------:R-:W-:-:S02]  /*0370*/  FSETP.GEU.AND P1, PT, R19, 1.175494350822287508e-38, PT ;  /* 0x008000001300780b */ /* 0x000fc40003f2e000 */
[C---:B-1----:R-:W-:Y:S02]  /*0380*/  FSETP.GT.AND P3, PT, R21.reuse, 8.50705917302346158658e+37, PT ;  /* 0x7e8000001500780b */ /* 0x042fe40003f64000 */
[----:B------:R-:W-:Y:S01]  /*0390*/  FSETP.GEU.AND P4, PT, R21, 1.175494350822287508e-38, PT ;  /* 0x008000001500780b */ /* 0x000fe20003f8e000 */
[----:B------:R-:W0:Y:S06]  /*03a0*/  MUFU.SQRT R23, R23 ;  /* 0x0000001700177308 */ /* 0x000e2c0000002000 */
[----:B------:R-:W-:Y:S01]  /*03b0*/  @P2 FMUL R19, R19, 0.25 ;  /* 0x3e80000013132820 */ /* 0x000fe20000400000 */
[----:B---3--:R-:W-:-:S02]  /*03c0*/  FSETP.GT.AND P5, PT, R22, 8.50705917302346158658e+37, PT ;  /* 0x7e8000001600780b */ /* 0x008fc40003fa4000 */
[----:B------:R-:W-:Y:S01]  /*03d0*/  FSETP.GEU.AND P6, PT, R22, 1.175494350822287508e-38, PT ;  /* 0x008000001600780b */ /* 0x000fe20003fce000 */
[----:B------:R-:W-:Y:S01]  /*03e0*/  @!P1 FMUL R19, R19, 16777216 ;  /* 0x4b80000013139820 */ /* 0x000fe20000400000 */
[----:B------:R-:W-:Y:S01]  /*03f0*/  @P3 FMUL R21, R21, 0.25 ;  /* 0x3e80000015153820 */ /* 0x000fe20000400000 */
[----:B------:R-:W-:-:S03]  /*0400*/  FADD R16, -R16, R12 ;  /* 0x0000000c10107221 */ /* 0x000fc60000000100 */
[----:B------:R-:W-:Y:S01]  /*0410*/  @!P4 FMUL R21, R21, 16777216 ;  /* 0x4b8000001515c820 */ /* 0x000fe20000400000 */
[----:B------:R-:W1:Y:S04]  /*0420*/  MUFU.RCP R19, R19 ;  /* 0x0000001300137308 */ /* 0x000e680000001000 */
[----:B------:R-:W-:-:S04]  /*0430*/  @P5 FMUL R22, R22, 0.25 ;  /* 0x3e80000016165820 */ /* 0x000fc80000400000 */
[----:B------:R-:W3:Y:S01]  /*0440*/  MUFU.RCP R12, R21 ;  /* 0x00000015000c7308 */ /* 0x000ee20000001000 */
[----:B------:R-:W-:Y:S01]  /*0450*/  @!P6 FMUL R22, R22, 16777216 ;  /* 0x4b8000001616e820 */ /* 0x000fe20000400000 */
[----:B------:R-:W-:Y:S01]  /*0460*/  FADD R14, -R18, R14 ;  /* 0x0000000e120e7221 */ /* 0x000fe20000000100 */
[----:B------:R-:W-:Y:S01]  /*0470*/  FADD R20, -R17, R13 ;  /* 0x0000000d11147221 */ /* 0x000fe20000000100 */
[----:B--2---:R-:W-:Y:S01]  /*0480*/  FADD R29, R4, 9.9999997473787516356e-06 ;  /* 0x3727c5ac041d7421 */ /* 0x004fe20000000000 */
[----:B------:R-:W-:-:S05]  /*0490*/  IMAD.MOV.U32 R4, RZ, RZ, 0x3e800000 ;  /* 0x3e800000ff047424 */ /* 0x000fca00078e00ff */
[----:B------:R-:W-:Y:S02]  /*04a0*/  FSEL R28, R4, 1, P2 ;  /* 0x3f800000041c7808 */ /* 0x000fe40001000000 */
[C---:B0-----:R-:W-:Y:S01]  /*04b0*/  FSETP.GT.AND P2, PT, R23.reuse, 8.50705917302346158658e+37, PT ;  /* 0x7e8000001700780b */ /* 0x041fe20003f44000 */
[----:B------:R0:W2:Y:S02]  /*04c0*/  MUFU.SQRT R18, R29 ;  /* 0x0000001d00127308 */ /* 0x0000a40000002000 */
[----:B------:R-:W-:Y:S01]  /*04d0*/  @!P1 FMUL R28, R28, 16777216 ;  /* 0x4b8000001c1c9820 */ /* 0x000fe20000400000 */
[----:B------:R-:W-:Y:S02]  /*04e0*/  FSETP.GEU.AND P1, PT, R23, 1.175494350822287508e-38, PT ;  /* 0x008000001700780b */ /* 0x000fe40003f2e000 */
[----:B------:R-:W-:Y:S01]  /*04f0*/  FSEL R13, R4, 1, P3 ;  /* 0x3f800000040d7808 */ /* 0x000fe20001800000 */
[----:B0-----:R-:W-:Y:S02]  /*0500*/  FADD R29, R5, 9.9999997473787516356e-06 ;  /* 0x3727c5ac051d7421 */ /* 0x001fe40000000000 */
[----:B------:R3:W0:Y:S02]  /*0510*/  MUFU.RCP R5, R22 ;  /* 0x0000001600057308 */ /* 0x0006240000001000 */
[----:B------:R-:W-:Y:S01]  /*0520*/  @!P4 FMUL R13, R13, 16777216 ;  /* 0x4b8000000d0dc820 */ /* 0x000fe20000400000 */
[----:B------:R-:W-:Y:S01]  /*0530*/  FADD R6, R6, 9.9999997473787516356e-06 ;  /* 0x3727c5ac06067421 */ /* 0x000fe20000000000 */
[----:B-1----:R-:W-:Y:S01]  /*0540*/  FMUL R21, R19, R28 ;  /* 0x0000001c13157220 */ /* 0x002fe20000400000 */
[----:B------:R-:W-:Y:S01]  /*0550*/  @P2 FMUL R23, R23, 0.25 ;  /* 0x3e80000017172820 */ /* 0x000fe20000400000 */
[----:B------:R-:W-:Y:S01]  /*0560*/  FSEL R28, R4, 1, P5 ;  /* 0x3f800000041c7808 */ /* 0x000fe20002800000 */
[----:B---3--:R-:W-:-:S02]  /*0570*/  FMUL R22, R12, R13 ;  /* 0x0000000d0c167220 */ /* 0x008fc40000400000 */
[----:B------:R-:W1:Y:S01]  /*0580*/  MUFU.SQRT R12, R6 ;  /* 0x00000006000c7308 */ /* 0x000e620000002000 */
[----:B------:R-:W-:Y:S01]  /*0590*/  @!P1 FMUL R23, R23, 16777216 ;  /* 0x4b80000017179820 */ /* 0x000fe20000400000 */
[----:B------:R-:W-:Y:S01]  /*05a0*/  @!P6 FMUL R28, R28, 16777216 ;  /* 0x4b8000001c1ce820 */ /* 0x000fe20000400000 */
[----:B------:R-:W-:Y:S01]  /*05b0*/  FADD R7, R7, 9.9999997473787516356e-06 ;  /* 0x3727c5ac07077421 */ /* 0x000fe20000000000 */
[----:B--2---:R-:W-:-:S04]  /*05c0*/  FSETP.GT.AND P3, PT, R18, 8.50705917302346158658e+37, PT ;  /* 0x7e8000001200780b */ /* 0x004fc80003f64000 */
[----:B------:R0:W-:Y:S02]  /*05d0*/  MUFU.RCP R17, R23 ;  /* 0x0000001700117308 */ /* 0x0001e40000001000 */
[----:B0-----:R-:W-:-:S06]  /*05e0*/  FMUL R23, R5, R28 ;  /* 0x0000001c05177220 */ /* 0x001fcc0000400000 */
[----:B------:R-:W0:Y:S01]  /*05f0*/  MUFU.SQRT R5, R7 ;  /* 0x0000000700057308 */ /* 0x000e220000002000 */
[----:B------:R-:W-:Y:S02]  /*0600*/  FSEL R28, R4, 1, P2 ;  /* 0x3f800000041c7808 */ /* 0x000fe40001000000 */
[----:B------:R-:W-:Y:S02]  /*0610*/  FSETP.GEU.AND P2, PT, R18, 1.175494350822287508e-38, PT ;  /* 0x008000001200780b */ /* 0x000fe40003f4e000 */
[----:B-1----:R-:W-:-:S03]  /*0620*/  FSETP.GT.AND P5, PT, R12, 8.50705917302346158658e+37, PT ;  /* 0x7e8000000c00780b */ /* 0x002fc60003fa4000 */
[----:B------:R-:W1:Y:S01]  /*0630*/  MUFU.SQRT R29, R29 ;  /* 0x0000001d001d7308 */ /* 0x000e620000002000 */
[----:B------:R-:W-:Y:S01]  /*0640*/  FSETP.GEU.AND P4, PT, R12, 1.175494350822287508e-38, PT ;  /* 0x008000000c00780b */ /* 0x000fe20003f8e000 */
[----:B------:R-:W-:Y:S01]  /*0650*/  @P3 FMUL R18, R18, 0.25 ;  /* 0x3e80000012123820 */ /* 0x000fe20000400000 */
[----:B------:R-:W-:Y:S02]  /*0660*/  FSEL R6, R4, 1, P3 ;  /* 0x3f80000004067808 */ /* 0x000fe40001800000 */
[----:B0-----:R-:W-:-:S03]  /*0670*/  FSETP.GT.AND P3, PT, R5, 8.50705917302346158658e+37, PT ;  /* 0x7e8000000500780b */ /* 0x001fc60003f64000 */
[----:B------:R-:W-:Y:S01]  /*0680*/  @!P2 FMUL R18, R18, 16777216 ;  /* 0x4b8000001212a820 */ /* 0x000fe20000400000 */
[----:B------:R-:W-:Y:S01]  /*0690*/  @!P2 FMUL R6, R6, 16777216 ;  /* 0x4b8000000606a820 */ /* 0x000fe20000400000 */
[----:B------:R-:W-:Y:S01]  /*06a0*/  FSETP.GEU.AND P2, PT, R5, 1.175494350822287508e-38, PT ;  /* 0x008000000500780b */ /* 0x000fe20003f4e000 */
[----:B------:R-:W-:Y:S01]  /*06b0*/  @!P1 FMUL R28, R28, 16777216 ;  /* 0x4b8000001c1c9820 */ /* 0x000fe20000400000 */
[----:B------:R-:W-:Y:S01]  /*06c0*/  @P5 FMUL R12, R12, 0.25 ;  /* 0x3e8000000c0c5820 */ /* 0x000fe20000400000 */
[----:B-1----:R-:W-:-:S03]  /*06d0*/  FSETP.GT.AND P1, PT, R29, 8.50705917302346158658e+37, PT ;  /* 0x7e8000001d00780b */ /* 0x002fc60003f24000 */
[----:B------:R-:W-:Y:S01]  /*06e0*/  @!P4 FMUL R12, R12, 16777216 ;  /* 0x4b8000000c0cc820 */ /* 0x000fe20000400000 */
[----:B------:R-:W-:Y:S01]  /*06f0*/  FSETP.GEU.AND P6, PT, R29, 1.175494350822287508e-38, PT ;  /* 0x008000001d00780b */ /* 0x000fe20003fce000 */
[----:B------:R0:W1:Y:S01]  /*0700*/  MUFU.RCP R7, R18 ;  /* 0x0000001200077308 */ /* 0x0000620000001000 */
[----:B------:R-:W-:Y:S01]  /*0710*/  FMUL R21, R21, R8 ;  /* 0x0000000815157220 */ /* 0x000fe20000400000 */
[----:B------:R-:W-:-:S06]  /*0720*/  @P3 FMUL R5, R5, 0.25 ;  /* 0x3e80000005053820 */ /* 0x000fcc0000400000 */
[----:B------:R2:W3:Y:S01]  /*0730*/  MUFU.RCP R8, R12 ;  /* 0x0000000c00087308 */ /* 0x0004e20000001000 */
[----:B0-----:R-:W0:Y:S01]  /*0740*/  LDC.64 R18, c[0x0][0x228] ;  /* 0x00008a00ff127b82 */ /* 0x001e220000000a00 */
[----:B------:R-:W-:Y:S01]  /*0750*/  @!P2 FMUL R5, R5, 16777216 ;  /* 0x4b8000000505a820 */ /* 0x000fe20000400000 */
[----:B------:R-:W-:-:S06]  /*0760*/  @P1 FMUL R29, R29, 0.25 ;  /* 0x3e8000001d1d1820 */ /* 0x000fcc0000400000 */
[----:B--2---:R-:W2:Y:S01]  /*0770*/  LDC.64 R12, c[0x0][0x230] ;  /* 0x00008c00ff0c7b82 */ /* 0x004ea20000000a00 */
[----:B------:R-:W-:Y:S01]  /*0780*/  @!P6 FMUL R29, R29, 16777216 ;  /* 0x4b8000001d1de820 */ /* 0x000fe20000400000 */
[----:B------:R-:W4:Y:S01]  /*0790*/  MUFU.RCP R5, R5 ;  /* 0x0000000500057308 */ /* 0x000f220000001000 */
[----:B------:R-:W-:Y:S01]  /*07a0*/  FMUL R22, R22, R9 ;  /* 0x0000000916167220 */ /* 0x000fe20000400000 */
[----:B------:R-:W-:Y:S01]  /*07b0*/  FMUL R23, R23, R10 ;  /* 0x0000000a17177220 */ /* 0x000fe20000400000 */
[----:B-1----:R-:W-:Y:S01]  /*07c0*/  FMUL R9, R7, R6 ;  /* 0x0000000607097220 */ /* 0x002fe20000400000 */
[C---:B------:R-:W-:Y:S02]  /*07d0*/  FSEL R10, R4.reuse, 1, P1 ;  /* 0x3f800000040a7808 */ /* 0x040fe40000800000 */
[C---:B------:R-:W-:Y:S02]  /*07e0*/  FSEL R7, R4.reuse, 1, P5 ;  /* 0x3f80000004077808 */ /* 0x040fe40002800000 */
[----:B------:R-:W1:Y:S01]  /*07f0*/  MUFU.RCP R29, R29 ;  /* 0x0000001d001d7308 */ /* 0x000e620000001000 */
[----:B------:R-:W-:-:S02]  /*0800*/  FSEL R4, R4, 1, P3 ;  /* 0x3f80000004047808 */ /* 0x000fc40001800000 */
[----:B------:R-:W-:-:S03]  /*0810*/  @!P4 FMUL R7, R7, 16777216 ;  /* 0x4b8000000707c820 */ /* 0x000fc60000400000 */
[----:B------:R-:W-:Y:S01]  /*0820*/  @!P2 FMUL R4, R4, 16777216 ;  /* 0x4b8000000404a820 */ /* 0x000fe20000400000 */
[----:B------:R-:W-:Y:S01]  /*0830*/  FMUL R17, R17, R28 ;  /* 0x0000001c11117220 */ /* 0x000fe20000400000 */
[----:B---3--:R-:W-:Y:S01]  /*0840*/  FMUL R7, R8, R7 ;  /* 0x0000000708077220 */ /* 0x008fe20000400000 */
[----:B------:R-:W-:Y:S01]  /*0850*/  FMUL R28, R9, R16 ;  /* 0x00000010091c7220 */ /* 0x000fe20000400000 */
[----:B----4-:R-:W-:Y:S01]  /*0860*/  FMUL R30, R5, R4 ;  /* 0x00000004051e7220 */ /* 0x010fe20000400000 */
[----:B------:R-:W-:Y:S01]  /*0870*/  @!P6 FMUL R10, R10, 16777216 ;  /* 0x4b8000000a0ae820 */ /* 0x000fe20000400000 */
[----:B0-----:R-:W-:-:S04]  /*0880*/  IMAD.WIDE R4, R27, 0x4, R18 ;  /* 0x000000041b047825 */ /* 0x001fc800078e0212 */
[----:B--2---:R-:W-:-:S04]  /*0890*/  IMAD.WIDE R8, R27, 0x4, R12 ;  /* 0x000000041b087825 */ /* 0x004fc800078e020c */
[----:B------:R-:W-:Y:S01]  /*08a0*/  FMUL R17, R17, R11 ;  /* 0x0000000b11117220 */ /* 0x000fe20000400000 */
[----:B-1----:R-:W-:Y:S01]  /*08b0*/  FMUL R29, R29, R10 ;  /* 0x0000000a1d1d7220 */ /* 0x002fe20000400000 */
[----:B------:R-:W-:Y:S02]  /*08c0*/  FMUL R27, R7, R14 ;  /* 0x0000000e071b7220 */ /* 0x000fe40000400000 */
[----:B------:R-:W2:Y:S04]  /*08d0*/  LDG.E.EL.128 R4, desc[UR6][R4.64] ;  /* 0x0000000604047981 */ /* 0x000ea8000c2e1d00 */
[----:B------:R-:W2:Y:S01]  /*08e0*/  LDG.E.EL.128 R8, desc[UR6][R8.64] ;  /* 0x0000000608087981 */ /* 0x000ea2000c2e1d00 */
[----:B------:R-:W-:Y:S01]  /*08f0*/  FMUL R30, R30, R15 ;  /* 0x0000000f1e1e7220 */ /* 0x000fe20000400000 */
[----:B------:R-:W-:-:S04]  /*0900*/  IMAD.WIDE R14, R26, 0x4, R18 ;  /* 0x000000041a0e7825 */ /* 0x000fc800078e0212 */
[----:B------:R-:W-:Y:S02]  /*0910*/  IMAD.WIDE R18, R26, 0x4, R12 ;  /* 0x000000041a127825 */ /* 0x000fe400078e020c */
[----:B------:R-:W3:Y:S01]  /*0920*/  LDG.E.EL.128 R12, desc[UR6][R14.64] ;  /* 0x000000060e0c7981 */ /* 0x000ee2000c2e1d00 */
[----:B------:R-:W0:Y:S01]  /*0930*/  S2UR UR5, SR_CgaCtaId ;  /* 0x00000000000579c3 */ /* 0x000e220000008800 */
[----:B--2---:R-:W-:Y:S02]  /*0940*/  FFMA R7, R7, R17, R11 ;  /* 0x0000001107077223 */ /* 0x004fe4000000000b */
[----:B------:R-:W3:Y:S01]  /*0950*/  LDG.E.EL.128 R16, desc[UR6][R18.64] ;  /* 0x0000000612107981 */ /* 0x000ee2000c2e1d00 */
[----:B------:R-:W-:Y:S01]  /*0960*/  FFMA R6, R6, R23, R10 ;  /* 0x0000001706067223 */ /* 0x000fe2000000000a */
[----:B------:R-:W-:Y:S01]  /*0970*/  FFMA R10, R5, R22, R9 ;  /* 0x00000016050a7223 */ /* 0x000fe20000000009 */
[----:B------:R-:W-:Y:S02]  /*0980*/  IMAD.SHL.U32 R22, R2, 0x4, RZ ;  /* 0x0000000402167824 */ /* 0x000fe400078e00ff */
[----:B------:R-:W-:-:S03]  /*0990*/  FFMA R4, R4, R21, R8 ;  /* 0x0000001504047223 */ /* 0x000fc60000000008 */
[----:B------:R-:W-:-:S04]  /*09a0*/  LOP3.LUT R21, R22, 0x1fc, RZ, 0xc0, !PT ;  /* 0x000001fc16157812 */ /* 0x000fc800078ec0ff */
[----:B------:R-:W-:Y:S01]  /*09b0*/  LOP3.LUT R5, R21, 0x200, RZ, 0xfc, !PT ;  /* 0x0000020015057812 */ /* 0x000fe200078efcff */
[----:B------:R-:W-:Y:S01]  /*09c0*/  UMOV UR4, 0x400 ;  /* 0x0000040000047882 */ /* 0x000fe20000000000 */
[----:B------:R-:W-:Y:S02]  /*09d0*/  FMUL R20, R29, R20 ;  /* 0x000000141d147220 */ /* 0x000fe40000400000 */
[----:B------:R-:W-:Y:S02]  /*09e0*/  SHF.R.U32.HI R8, RZ, 0x5, R5 ;  /* 0x00000005ff087819 */ /* 0x000fe40000011605 */
[----:B------:R-:W-:Y:S01]  /*09f0*/  SHF.R.U32.HI R5, RZ, 0x3, R2 ;  /* 0x00000003ff057819 */ /* 0x000fe20000011602 */
[----:B0-----:R-:W-:Y:S01]  /*0a00*/  UPRMT UR4, UR5, 0x654, UR4 ;  /* 0x0000065405047896 */ /* 0x001fe20008000004 */
[----:B------:R-:W-:Y:S02]  /*0a10*/  FSETP.GEU.AND P6, PT, R4, RZ, PT ;  /* 0x000000ff0400720b */ /* 0x000fe40003fce000 */
[----:B------:R-:W-:-:S02]  /*0a20*/  LOP3.LUT R5, R5, 0xc, RZ, 0xc0, !PT ;  /* 0x0000000c05057812 */ /* 0x000fc400078ec0ff */
[----:B------:R-:W-:Y:S02]  /*0a30*/  FSETP.GEU.AND P1, PT, R10, RZ, PT ;  /* 0x000000ff0a00720b */ /* 0x000fe40003f2e000 */
[----:B------:R-:W-:Y:S01]  /*0a40*/  LOP3.LUT R9, R8, 0x1c, RZ, 0xc0, !PT ;  /* 0x0000001c08097812 */ /* 0x000fe200078ec0ff */
[----:B------:R-:W-:Y:S01]  /*0a50*/  VIADD R8, R5, UR4 ;  /* 0x0000000405087c36 */ /* 0x000fe20008000000 */
[----:B------:R-:W-:Y:S02]  /*0a60*/  LOP3.LUT R5, R2, 0x7f, RZ, 0xc0, !PT ;  /* 0x0000007f02057812 */ /* 0x000fe400078ec0ff */
[----:B------:R-:W-:Y:S02]  /*0a70*/  FSETP.GEU.AND P2, PT, R6, RZ, PT ;  /* 0x000000ff0600720b */ /* 0x000fe40003f4e000 */
[----:B------:R-:W-:Y:S01]  /*0a80*/  FSETP.GEU.AND P3, PT, R7, RZ, PT ;  /* 0x000000ff0700720b */ /* 0x000fe20003f6e000 */
[----:B------:R-:W-:Y:S01]  /*0a90*/  VIADD R26, R9, UR4 ;  /* 0x00000004091a7c36 */ /* 0x000fe20008000000 */
[----:B------:R-:W-:-:S03]  /*0aa0*/  LEA R23, R21, R8, 0x2 ;  /* 0x0000000815177211 */ /* 0x000fc600078e10ff */
[----:B------:R-:W-:Y:S01]  /*0ab0*/  IMAD R21, R21, 0x4, R26 ;  /* 0x0000000415157824 */ /* 0x000fe200078e021a */
[----:B------:R-:W-:Y:S02]  /*0ac0*/  SHF.R.U32.HI R2, RZ, 0x5, R2 ;  /* 0x00000005ff027819 */ /* 0x000fe40000011602 */
[----:B------:R-:W-:Y:S02]  /*0ad0*/  LOP3.LUT R3, R3, 0x7c, R22, 0xf8, !PT ;  /* 0x0000007c03037812 */ /* 0x000fe400078ef816 */
[----:B------:R-:W-:-:S04]  /*0ae0*/  SGXT.U32 R2, R2, 0x2 ;  /* 0x000000020202781a */ /* 0x000fc80000000000 */
[-C--:B------:R-:W-:Y:S02]  /*0af0*/  LOP3.LUT R24, R24, R2.reuse, RZ, 0xfc, !PT ;  /* 0x0000000218187212 */ /* 0x080fe400078efcff */
[----:B------:R-:W-:Y:S01]  /*0b00*/  LOP3.LUT R2, R25, R2, RZ, 0xfc, !PT ;  /* 0x0000000219027212 */ /* 0x000fe200078efcff */
[----:B---3--:R-:W-:Y:S01]  /*0b10*/  FFMA R27, R14, R27, R18 ;  /* 0x0000001b0e1b7223 */ /* 0x008fe20000000012 */
[----:B------:R-:W-:Y:S01]  /*0b20*/  FFMA R30, R15, R30, R19 ;  /* 0x0000001e0f1e7223 */ /* 0x000fe20000000013 */
[----:B------:R-:W-:Y:S01]  /*0b30*/  FFMA R18, R13, R20, R17 ;  /* 0x000000140d127223 */ /* 0x000fe20000000011 */
[----:B------:R-:W-:Y:S01]  /*0b40*/  FFMA R12, R12, R28, R16 ;  /* 0x0000001c0c0c7223 */ /* 0x000fe20000000010 */
[----:B------:R-:W-:Y:S02]  /*0b50*/  FSEL R14, R4, RZ, P6 ;  /* 0x000000ff040e7208 */ /* 0x000fe40003000000 */
[----:B------:R-:W-:Y:S02]  /*0b60*/  FSEL R15, R10, RZ, P1 ;  /* 0x000000ff0a0f7208 */ /* 0x000fe40000800000 */
[----:B------:R-:W-:-:S02]  /*0b70*/  FSETP.GEU.AND P4, PT, R12, RZ, PT ;  /* 0x000000ff0c00720b */ /* 0x000fc40003f8e000 */
[----:B------:R-:W-:Y:S02]  /*0b80*/  FSETP.GEU.AND P5, PT, R18, RZ, PT ;  /* 0x000000ff1200720b */ /* 0x000fe40003fae000 */
[----:B------:R-:W-:Y:S02]  /*0b90*/  FSETP.GEU.AND P6, PT, R27, RZ, PT ;  /* 0x000000ff1b00720b */ /* 0x000fe40003fce000 */
[----:B------:R-:W-:Y:S02]  /*0ba0*/  FSETP.GEU.AND P1, PT, R30, RZ, PT ;  /* 0x000000ff1e00720b */ /* 0x000fe40003f2e000 */
[----:B------:R-:W-:Y:S01]  /*0bb0*/  LEA R13, R5, UR4, 0x2 ;  /* 0x00000004050d7c11 */ /* 0x000fe2000f8e10ff */
[----:B------:R-:W-:Y:S01]  /*0bc0*/  ULDC.64 UR4, c[0x0][0x240] ;  /* 0x0000900000047ab9 */ /* 0x000fe20000000a00 */
[----:B------:R-:W-:Y:S02]  /*0bd0*/  FSEL R16, R6, RZ, P2 ;  /* 0x000000ff06107208 */ /* 0x000fe40001000000 */
[----:B------:R-:W-:-:S02]  /*0be0*/  FSEL R20, R7, RZ, P3 ;  /* 0x000000ff07147208 */ /* 0x000fc40001800000 */
[----:B------:R-:W-:Y:S02]  /*0bf0*/  FSEL R17, R12, RZ, P4 ;  /* 0x000000ff0c117208 */ /* 0x000fe40002000000 */
[----:B------:R-:W-:Y:S02]  /*0c00*/  FSEL R18, R18, RZ, P5 ;  /* 0x000000ff12127208 */ /* 0x000fe40002800000 */
[----:B------:R-:W-:Y:S02]  /*0c10*/  FSEL R19, R27, RZ, P6 ;  /* 0x000000ff1b137208 */ /* 0x000fe40003000000 */
[----:B------:R-:W-:Y:S01]  /*0c20*/  FSEL R30, R30, RZ, P1 ;  /* 0x000000ff1e1e7208 */ /* 0x000fe20000800000 */
[----:B------:R-:W-:Y:S04]  /*0c30*/  STS [R13], R14 ;  /* 0x0000000e0d007388 */ /* 0x000fe80000000800 */
[----:B------:R-:W-:Y:S04]  /*0c40*/  STS [R13+0x204], R15 ;  /* 0x0002040f0d007388 */ /* 0x000fe80000000800 */
[----:B------:R-:W-:Y:S04]  /*0c50*/  STS [R13+0x408], R16 ;  /* 0x000408100d007388 */ /* 0x000fe80000000800 */
[----:B------:R-:W-:Y:S04]  /*0c60*/  STS [R13+0x60c], R20 ;  /* 0x00060c140d007388 */ /* 0x000fe80000000800 */
[----:B------:R-:W-:Y:S04]  /*0c70*/  STS [R13+0x810], R17 ;  /* 0x000810110d007388 */ /* 0x000fe80000000800 */
[----:B------:R-:W-:Y:S04]  /*0c80*/  STS [R13+0xa14], R18 ;  /* 0x000a14120d007388 */ /* 0x000fe80000000800 */
[----:B------:R-:W-:Y:S04]  /*0c90*/  STS [R13+0xc18], R19 ;  /* 0x000c18130d007388 */ /* 0x000fe80000000800 */
[----:B------:R0:W-:Y:S01]  /*0ca0*/  STS [R13+0xe1c], R30 ;  /* 0x000e1c1e0d007388 */ /* 0x0001e20000000800 */
[----:B------:R-:W-:Y:S08]  /*0cb0*/  BAR.SYNC.DEFER_BLOCKING 0x0 ;  /* 0x0000000000007b1d */ /* 0x000ff00000010000 */
[----:B0-----:R-:W0:Y:S01]  /*0cc0*/  LDC.64 R12, c[0x0][0x238] ;  /* 0x00008e00ff0c7b82 */ /* 0x001e220000000a00 */
[----:B------:R-:W-:Y:S04]  /*0cd0*/  LDS R4, [R23] ;  /* 0x0000000017047984 */ /* 0x000fe80000000800 */
[----:B------:R-:W-:Y:S04]  /*0ce0*/  LDS R5, [R23+0x4] ;  /* 0x0000040017057984 */ /* 0x000fe80000000800 */
[----:B------:R-:W-:Y:S04]  /*0cf0*/  LDS R6, [R23+0x8] ;  /* 0x0000080017067984 */ /* 0x000fe80000000800 */
[----:B------:R-:W1:Y:S04]  /*0d00*/  LDS R7, [R23+0xc] ;  /* 0x00000c0017077984 */ /* 0x000e680000000800 */
[----:B------:R-:W-:Y:S04]  /*0d10*/  LDS R8, [R21+0x800] ;  /* 0x0008000015087984 */ /* 0x000fe80000000800 */
[----:B------:R-:W-:Y:S04]  /*0d20*/  LDS R9, [R21+0x804] ;  /* 0x0008040015097984 */ /* 0x000fe80000000800 */
[----:B------:R-:W-:Y:S04]  /*0d30*/  LDS R10, [R21+0x808] ;  /* 0x00080800150a7984 */ /* 0x000fe80000000800 */
[----:B------:R2:W3:Y:S01]  /*0d40*/  LDS R11, [R21+0x80c] ;  /* 0x00080c00150b7984 */ /* 0x0004e20000000800 */
[----:B------:R-:W-:-:S02]  /*0d50*/  FSETP.GTU.AND P5, PT, R20, RZ, PT ;  /* 0x000000ff1400720b */ /* 0x000fc40003fac000 */
[----:B------:R-:W-:Y:S02]  /*0d60*/  FSETP.GTU.AND P4, PT, R16, RZ, PT ;  /* 0x000000ff1000720b */ /* 0x000fe40003f8c000 */
[----:B------:R-:W-:Y:S02]  /*0d70*/  FSETP.GTU.AND P2, PT, R14, RZ, PT ;  /* 0x000000ff0e00720b */ /* 0x000fe40003f4c000 */
[----:B------:R-:W-:Y:S02]  /*0d80*/  FSETP.GTU.AND P3, PT, R15, RZ, PT ;  /* 0x000000ff0f00720b */ /* 0x000fe40003f6c000 */
[----:B------:R-:W-:Y:S02]  /*0d90*/  SEL R14, RZ, 0x1, P5 ;  /* 0x00000001ff0e7807 */ /* 0x000fe40002800000 */
[----:B------:R-:W-:Y:S02]  /*0da0*/  SEL R15, RZ, 0x1, P4 ;  /* 0x00000001ff0f7807 */ /* 0x000fe40002000000 */
[----:B------:R-:W-:-:S02]  /*0db0*/  ISETP.GE.AND P1, PT, R3, 0x80, PT ;  /* 0x000000800300780c */ /* 0x000fc40003f26270 */
[----:B------:R-:W-:Y:S02]  /*0dc0*/  SEL R16, RZ, 0x1, P3 ;  /* 0x00000001ff107807 */ /* 0x000fe40001800000 */
[----:B------:R-:W-:Y:S02]  /*0dd0*/  SEL R25, RZ, 0x1, P2 ;  /* 0x00000001ff197807 */ /* 0x000fe40001000000 */
[----:B------:R-:W-:Y:S02]  /*0de0*/  FSETP.GTU.AND P5, PT, R30, RZ, PT ;  /* 0x000000ff1e00720b */ /* 0x000fe40003fac000 */
[----:B------:R-:W-:Y:S01]  /*0df0*/  FSETP.GTU.AND P4, PT, R19, RZ, PT ;  /* 0x000000ff1300720b */ /* 0x000fe20003f8c000 */
[--C-:B--2---:R-:W-:Y:S01]  /*0e00*/  IMAD R21, R2, 0x80, R3.reuse ;  /* 0x0000008002157824 */ /* 0x104fe200078e0203 */
[----:B------:R-:W-:Y:S01]  /*0e10*/  PRMT R14, R15, 0x3340, R14 ;  /* 0x000033400f0e7816 */ /* 0x000fe2000000000e */
[----:B------:R-:W-:Y:S01]  /*0e20*/  IMAD R23, R24, 0x80, R3 ;  /* 0x0000008018177824 */ /* 0x000fe200078e0203 */
[----:B------:R-:W-:-:S02]  /*0e30*/  PRMT R15, R25, 0x3340, R16 ;  /* 0x00003340190f7816 */ /* 0x000fc40000000010 */
[----:B------:R-:W-:Y:S02]  /*0e40*/  FSETP.GTU.AND P2, PT, R17, RZ, PT ;  /* 0x000000ff1100720b */ /* 0x000fe40003f4c000 */
[----:B------:R-:W-:Y:S02]  /*0e50*/  FSETP.GTU.AND P3, PT, R18, RZ, PT ;  /* 0x000000ff1200720b */ /* 0x000fe40003f6c000 */
[----:B------:R-:W-:Y:S02]  /*0e60*/  SEL R16, RZ, 0x1, P5 ;  /* 0x00000001ff107807 */ /* 0x000fe40002800000 */
[----:B------:R-:W-:Y:S01]  /*0e70*/  SEL R17, RZ, 0x1, P4 ;  /* 0x00000001ff117807 */ /* 0x000fe20002000000 */
[--C-:B0-----:R-:W-:Y:S01]  /*0e80*/  IMAD.WIDE R2, R21, 0x4, R12.reuse ;  /* 0x0000000415027825 */ /* 0x101fe200078e020c */
[----:B------:R-:W-:Y:S02]  /*0e90*/  SEL R19, RZ, 0x1, P3 ;  /* 0x00000001ff137807 */ /* 0x000fe40001800000 */
[----:B------:R-:W-:Y:S01]  /*0ea0*/  SEL R20, RZ, 0x1, P2 ;  /* 0x00000001ff147807 */ /* 0x000fe20001000000 */
[----:B------:R-:W-:Y:S01]  /*0eb0*/  IMAD.WIDE R12, R23, 0x4, R12 ;  /* 0x00000004170c7825 */ /* 0x000fe200078e020c */
[----:B------:R-:W-:-:S02]  /*0ec0*/  PRMT R18, R17, 0x3340, R16 ;  /* 0x0000334011127816 */ /* 0x000fc40000000010 */
[----:B------:R-:W-:Y:S01]  /*0ed0*/  IADD3 R16, P2, R0, UR4, RZ ;  /* 0x0000000400107c10 */ /* 0x000fe2000ff5e0ff */
[----:B-1----:R0:W-:Y:S01]  /*0ee0*/  @!P1 STG.E.128 desc[UR6][R2.64], R4 ;  /* 0x0000000402009986 */ /* 0x0021e2000c101d06 */
[----:B------:R-:W-:Y:S02]  /*0ef0*/  PRMT R19, R20, 0x3340, R19 ;  /* 0x0000334014137816 */ /* 0x000fe40000000013 */
[----:B------:R-:W-:Y:S01]  /*0f00*/  LEA.HI.X.SX32 R17, R0, UR5, 0x1, P2 ;  /* 0x0000000500117c11 */ /* 0x000fe200090f0eff */
[----:B---3--:R0:W-:Y:S01]  /*0f10*/  @!P1 STG.E.128 desc[UR6][R12.64], R8 ;  /* 0x000000080c009986 */ /* 0x0081e2000c101d06 */
[----:B------:R-:W-:Y:S02]  /*0f20*/  PRMT R14, R15, 0x5410, R14 ;  /* 0x000054100f0e7816 */ /* 0x000fe4000000000e */
[----:B------:R-:W-:Y:S01]  /*0f30*/  PRMT R15, R19, 0x5410, R18 ;  /* 0x00005410130f7816 */ /* 0x000fe20000000012 */
[----:B0-----:R-:W-:Y:S06]  /*0f40*/  @P0 EXIT ;  /* 0x000000000000094d */ /* 0x001fec0003800000 */
[----:B------:R-:W-:Y:S01]  /*0f50*/  STG.E.64 desc[UR6][R16.64], R14 ;  /* 0x0000000e10007986 */ /* 0x000fe2000c101b06 */
[----:B------:R-:W-:Y:S05]  /*0f60*/  EXIT ;  /* 0x000000000000794d */ /* 0x000fea0003800000 */
.L_x_0:
[----:B------:R-:W-:-:S00]  /*0f70*/  BRA `(.L_x_0) ;  /* 0xfffffffc00fc7947 */ /* 0x000fc0000383ffff */
[----:B------:R-:W-:-:S00]  /*0f80*/  NOP ;  /* 0x0000000000007918 */ /* 0x000fc00000000000 */
[----:B------:R-:W-:-:S00]  /*0f90*/  NOP ;  /* 0x0000000000007918 */ /* 0x000fc00000000000 */
[----:B------:R-:W-:-:S00]  /*0fa0*/  NOP ;  /* 0x0000000000007918 */ /* 0x000fc00000000000 */
[----:B------:R-:W-:-:S00]  /*0fb0*/  NOP ;  /* 0x0000000000007918 */ /* 0x000fc00000000000 */
[----:B------:R-:W-:-:S00]  /*0fc0*/  NOP ;  /* 0x0000000000007918 */ /* 0x000fc00000000000 */
[----:B------:R-:W-:-:S00]  /*0fd0*/  NOP ;  /* 0x0000000000007918 */ /* 0x000fc00000000000 */
[----:B------:R-:W-:-:S00]  /*0fe0*/  NOP ;  /* 0x0000000000007918 */ /* 0x000fc00000000000 */
[----:B------:R-:W-:-:S00]  /*0ff0*/  NOP ;  /* 0x0000000000007918 */ /* 0x000fc00000000000 */
.L_x_1:


//--------------------- .nv.global.init           --------------------------
	.section	.nv.global.init,"aw",@progbits
.nv.global.init:
	.type		_$_str,@object
	.size		_$_str,(_$_str_$_2 - _$_str)
_$_str:
        /*0000*/ 	.byte	0x5f, 0x5f, 0x43, 0x55, 0x44, 0x41, 0x5f, 0x46, 0x54, 0x5a, 0x00
	.type		_$_str_$_2,@object
	.size		_$_str_$_2,(.L_1 - _$_str_$_2)
_$_str_$_2:
        /*000b*/ 	.byte	0x5f, 0x5f, 0x43, 0x55, 0x44, 0x41, 0x5f, 0x50, 0x52, 0x45, 0x43, 0x5f, 0x53, 0x51, 0x52, 0x54
        /*001b*/ 	.byte	0x00
.L_1:


//--------------------- .nv.shared.triton_poi_fused__native_batch_norm_legit_no_training_relu_threshold_backward_20 --------------------------
	.section	.nv.shared.triton_poi_fused__native_batch_norm_legit_no_training_relu_threshold_backward_20,"aw",@nobits
	.sectionflags	@""
	.align	16
	.zero		1024


//--------------------- .nv.constant0.triton_poi_fused__native_batch_norm_legit_no_training_relu_threshold_backward_20 --------------------------
	.section	.nv.constant0.triton_poi_fused__native_batch_norm_legit_no_training_relu_threshold_backward_20,"a",@progbits
	.sectionflags	@""
	.align	4
.nv.constant0.triton_poi_fused__native_batch_norm_legit_no_training_relu_threshold_backward_20:
	.zero		592
